	.headerflags	@"EF_CUDA_TEXMODE_UNIFIED EF_CUDA_64BIT_ADDRESS EF_CUDA_ACCELERATORS EF_CUDA_SM90 EF_CUDA_VIRTUAL_SM(EF_CUDA_SM90)"
	.elftype	@"ET_EXEC"


//--------------------- .nv.info                  --------------------------
	.section	.nv.info,"",@"SHT_CUDA_INFO"
	.align	4


	//----- nvinfo : EIATTR_REGCOUNT
	.align		4
        /*0000*/ 	.byte	0x04, 0x2f
        /*0002*/ 	.short	(.L_3 - .L_2)
	.align		4
.L_2:
        /*0004*/ 	.word	index@(triton_poi_fused__native_batch_norm_legit_no_training_relu_65)
        /*0008*/ 	.word	0x00000016


	//----- nvinfo : EIATTR_MIN_STACK_SIZE
	.align		4
.L_3:
        /*000c*/ 	.byte	0x04, 0x12
        /*000e*/ 	.short	(.L_5 - .L_4)
	.align		4
.L_4:
        /*0010*/ 	.word	index@(triton_poi_fused__native_batch_norm_legit_no_training_relu_65)
        /*0014*/ 	.word	0x00000000


	//----- nvinfo : EIATTR_FRAME_SIZE
	.align		4
.L_5:
        /*0018*/ 	.byte	0x04, 0x11
        /*001a*/ 	.short	(.L_7 - .L_6)
	.align		4
.L_6:
        /*001c*/ 	.word	index@(triton_poi_fused__native_batch_norm_legit_no_training_relu_65)
        /*0020*/ 	.word	0x00000000


	//----- nvinfo : EIATTR_MIN_STACK_SIZE
	.align		4
.L_7:
        /*0024*/ 	.byte	0x04, 0x12
        /*0026*/ 	.short	(.L_9 - .L_8)
	.align		4
.L_8:
        /*0028*/ 	.word	index@(triton_poi_fused__native_batch_norm_legit_no_training_relu_65)
        /*002c*/ 	.word	0x00000000
.L_9:


//--------------------- .nv.info.triton_poi_fused__native_batch_norm_legit_no_training_relu_65 --------------------------
	.section	.nv.info.triton_poi_fused__native_batch_norm_legit_no_training_relu_65,"",@"SHT_CUDA_INFO"
	.sectionflags	@""
	.align	4


	//----- nvinfo : EIATTR_CUDA_API_VERSION
	.align		4
        /*0000*/ 	.byte	0x04, 0x37
        /*0002*/ 	.short	(.L_11 - .L_10)
.L_10:
        /*0004*/ 	.word	0x0000007c


	//----- nvinfo : EIATTR_KPARAM_INFO
	.align		4
.L_11:
        /*0008*/ 	.byte	0x04, 0x17
        /*000a*/ 	.short	(.L_13 - .L_12)
.L_12:
        /*000c*/ 	.word	0x00000000
        /*0010*/ 	.short	0x0006
        /*0012*/ 	.short	0x0030
        /*0014*/ 	.byte	0x00, 0xf0, 0x11, 0x00


	//----- nvinfo : EIATTR_KPARAM_INFO
	.align		4
.L_13:
        /*0018*/ 	.byte	0x04, 0x17
        /*001a*/ 	.short	(.L_15 - .L_14)
.L_14:
        /*001c*/ 	.word	0x00000000
        /*0020*/ 	.short	0x0005
        /*0022*/ 	.short	0x0028
        /*0024*/ 	.byte	0x00, 0xf4, 0x21, 0x00


	//----- nvinfo : EIATTR_KPARAM_INFO
	.align		4
.L_15:
        /*0028*/ 	.byte	0x04, 0x17
        /*002a*/ 	.short	(.L_17 - .L_16)
.L_16:
        /*002c*/ 	.word	0x00000000
        /*0030*/ 	.short	0x0004
        /*0032*/ 	.short	0x0020
        /*0034*/ 	.byte	0x00, 0xf4, 0x21, 0x00


	//----- nvinfo : EIATTR_KPARAM_INFO
	.align		4
.L_17:
        /*0038*/ 	.byte	0x04, 0x17
        /*003a*/ 	.short	(.L_19 - .L_18)
.L_18:
        /*003c*/ 	.word	0x00000000
        /*0040*/ 	.short	0x0003
        /*0042*/ 	.short	0x0018
        /*0044*/ 	.byte	0x00, 0xf4, 0x21, 0x00


	//----- nvinfo : EIATTR_KPARAM_INFO
	.align		4
.L_19:
        /*0048*/ 	.byte	0x04, 0x17
        /*004a*/ 	.short	(.L_21 - .L_20)
.L_20:
        /*004c*/ 	.word	0x00000000
        /*0050*/ 	.short	0x0002
        /*0052*/ 	.short	0x0010
        /*0054*/ 	.byte	0x00, 0xf4, 0x21, 0x00


	//----- nvinfo : EIATTR_KPARAM_INFO
	.align		4
.L_21:
        /*0058*/ 	.byte	0x04, 0x17
        /*005a*/ 	.short	(.L_23 - .L_22)
.L_22:
        /*005c*/ 	.word	0x00000000
        /*0060*/ 	.short	0x0001
        /*0062*/ 	.short	0x0008
        /*0064*/ 	.byte	0x00, 0xf4, 0x21, 0x00


	//----- nvinfo : EIATTR_KPARAM_INFO
	.align		4
.L_23:
        /*0068*/ 	.byte	0x04, 0x17
        /*006a*/ 	.short	(.L_25 - .L_24)
.L_24:
        /*006c*/ 	.word	0x00000000
        /*0070*/ 	.short	0x0000
        /*0072*/ 	.short	0x0000
        /*0074*/ 	.byte	0x00, 0xf4, 0x21, 0x00


	//----- nvinfo : EIATTR_SPARSE_MMA_MASK
	.align		4
.L_25:
        /*0078*/ 	.byte	0x03, 0x50
        /*007a*/ 	.short	0x0000


	//----- nvinfo : EIATTR_MAXREG_COUNT
	.align		4
        /*007c*/ 	.byte	0x03, 0x1b
        /*007e*/ 	.short	0x00ff


	//----- nvinfo : EIATTR_EXIT_INSTR_OFFSETS
	.align		4
        /*0080*/ 	.byte	0x04, 0x1c
        /*0082*/ 	.short	(.L_27 - .L_26)


	//   ....[0]....
.L_26:
        /*0084*/ 	.word	0x000004a0


	//   ....[1]....
        /*0088*/ 	.word	0x000004c0


	//----- nvinfo : EIATTR_REQNTID
	.align		4
.L_27:
        /*008c*/ 	.byte	0x04, 0x10
        /*008e*/ 	.short	(.L_29 - .L_28)
.L_28:
        /*0090*/ 	.word	0x00000080
        /*0094*/ 	.word	0x00000001
        /*0098*/ 	.word	0x00000001


	//----- nvinfo : EIATTR_CBANK_PARAM_SIZE
	.align		4
.L_29:
        /*009c*/ 	.byte	0x03, 0x19
        /*009e*/ 	.short	0x0034


	//----- nvinfo : EIATTR_PARAM_CBANK
	.align		4
        /*00a0*/ 	.byte	0x04, 0x0a
        /*00a2*/ 	.short	(.L_31 - .L_30)
	.align		4
.L_30:
        /*00a4*/ 	.word	index@(.nv.constant0.triton_poi_fused__native_batch_norm_legit_no_training_relu_65)
        /*00a8*/ 	.short	0x0210
        /*00aa*/ 	.short	0x0034


	//----- nvinfo : EIATTR_SW_WAR
	.align		4
.L_31:
        /*00ac*/ 	.byte	0x04, 0x36
        /*00ae*/ 	.short	(.L_33 - .L_32)
.L_32:
        /*00b0*/ 	.word	0x00000008
.L_33:


//--------------------- .nv.callgraph             --------------------------
	.section	.nv.callgraph,"",@"SHT_CUDA_CALLGRAPH"
	.align	4
	.sectionentsize	8
	.align		4
        /*0000*/ 	.word	0x00000000
	.align		4
        /*0004*/ 	.word	0xffffffff
	.align		4
        /*0008*/ 	.word	0x00000000
	.align		4
        /*000c*/ 	.word	0xfffffffe
	.align		4
        /*0010*/ 	.word	0x00000000
	.align		4
        /*0014*/ 	.word	0xfffffffd
	.align		4
        /*0018*/ 	.word	0x00000000
	.align		4
        /*001c*/ 	.word	0xfffffffc


//--------------------- .nv.constant4             --------------------------
	.section	.nv.constant4,"a",@progbits
	.align	8
	.align		8
.nv.constant4:
        /*0000*/ 	.dword	_$_str
	.align		8
        /*0008*/ 	.dword	_$_str_$_2


//--------------------- .text.triton_poi_fused__native_batch_norm_legit_no_training_relu_65 --------------------------
	.section	.text.triton_poi_fused__native_batch_norm_legit_no_training_relu_65,"ax",@progbits
	.align	128
        .global         triton_poi_fused__native_batch_norm_legit_no_training_relu_65
        .type           triton_poi_fused__native_batch_norm_legit_no_training_relu_65,@function
        .size           triton_poi_fused__native_batch_norm_legit_no_training_relu_65,(.L_x_1 - triton_poi_fused__native_batch_norm_legit_no_training_relu_65)
        .other          triton_poi_fused__native_batch_norm_legit_no_training_relu_65,@"STO_CUDA_ENTRY STV_DEFAULT"
triton_poi_fused__native_batch_norm_legit_no_training_relu_65:
.text.triton_poi_fused__native_batch_norm_legit_no_training_relu_65:
[----:B------:R-:W0:Y:S01]  /*0000*/  LDC R1, c[0x0][0x28] ;  /* 0x00000a00ff017b82 */ /* 0x000e220000000800 */
[----:B------:R-:W1:Y:S01]  /*0010*/  S2R R0, SR_TID.X ;  /* 0x0000000000007919 */ /* 0x000e620000002100 */
[----:B------:R-:W-:-:S06]  /*0020*/  HFMA2.MMA R2, -RZ, RZ, 0, 0 ;  /* 0x00000000ff027435 */ /* 0x000fcc00000001ff */
[----:B------:R-:W2:Y:S01]  /*0030*/  LDC.64 R8, c[0x0][0x220] ;  /* 0x00008800ff087b82 */ /* 0x000ea20000000a00 */
[----:B------:R-:W-:Y:S01]  /*0040*/  ULDC.64 UR4, c[0x0][0x208] ;  /* 0x0000820000047ab9 */ /* 0x000fe20000000a00 */
[----:B------:R-:W3:Y:S06]  /*0050*/  S2R R5, SR_CTAID.X ;  /* 0x0000000000057919 */ /* 0x000eec0000002500 */
[----:B------:R-:W4:Y:S08]  /*0060*/  LDC.64 R14, c[0x0][0x218] ;  /* 0x00008600ff0e7b82 */ /* 0x000f300000000a00 */
[----:B------:R-:W5:Y:S08]  /*0070*/  LDC.64 R12, c[0x0][0x210] ;  /* 0x00008400ff0c7b82 */ /* 0x000f700000000a00 */
[----:B------:R-:W4:Y:S01]  /*0080*/  LDC.64 R16, c[0x0][0x228] ;  /* 0x00008a00ff107b82 */ /* 0x000f220000000a00 */
[----:B-1----:R-:W-:-:S07]  /*0090*/  SHF.L.U32 R0, R0, 0x1, RZ ;  /* 0x0000000100007819 */ /* 0x002fce00000006ff */
[----:B------:R-:W1:Y:S01]  /*00a0*/  LDC.64 R18, c[0x0][0x230] ;  /* 0x00008c00ff127b82 */ /* 0x000e620000000a00 */
[----:B---3--:R-:W-:Y:S02]  /*00b0*/  SHF.R.S32.HI R3, RZ, 0x17, R5 ;  /* 0x00000017ff037819 */ /* 0x008fe40000011405 */
[----:B------:R-:W-:Y:S02]  /*00c0*/  LOP3.LUT R0, R0, 0xfe, RZ, 0xc0, !PT ;  /* 0x000000fe00007812 */ /* 0x000fe400078ec0ff */
[----:B------:R-:W-:Y:S02]  /*00d0*/  SGXT R3, R3, 0x1 ;  /* 0x000000010303781a */ /* 0x000fe40000000200 */
[----:B------:R-:W-:-:S04]  /*00e0*/  LEA R0, R5, R0, 0x8 ;  /* 0x0000000005007211 */ /* 0x000fc800078e40ff */
[----:B------:R-:W-:Y:S02]  /*00f0*/  LEA.HI R3, R3, R0, RZ, 0x4 ;  /* 0x0000000003037211 */ /* 0x000fe400078f20ff */
[----:B------:R-:W-:Y:S02]  /*0100*/  ISETP.GE.AND P0, PT, R0, 0xe800, PT ;  /* 0x0000e8000000780c */ /* 0x000fe40003f06270 */
[----:B------:R-:W-:-:S05]  /*0110*/  SHF.R.S32.HI R3, RZ, 0x4, R3 ;  /* 0x00000004ff037819 */ /* 0x000fca0000011403 */
[----:B------:R-:W-:-:S05]  /*0120*/  IMAD.HI R2, R3, -0x72c234f7, R2 ;  /* 0x8d3dcb0903027827 */ /* 0x000fca00078e0202 */
[----:B------:R-:W-:-:S04]  /*0130*/  SHF.R.U32.HI R5, RZ, 0x1f, R2 ;  /* 0x0000001fff057819 */ /* 0x000fc80000011602 */
[----:B------:R-:W-:-:S05]  /*0140*/  LEA.HI.SX32 R5, R2, R5, 0x17 ;  /* 0x0000000502057211 */ /* 0x000fca00078fbaff */
[----:B------:R-:W-:Y:S01]  /*0150*/  IMAD R11, R5, -0x3a0, R3 ;  /* 0xfffffc60050b7824 */ /* 0x000fe200078e0203 */
[----:B------:R-:W-:-:S03]  /*0160*/  CS2R R4, SRZ ;  /* 0x0000000000047805 */ /* 0x000fc6000001ff00 */
[----:B--2---:R-:W-:-:S05]  /*0170*/  IMAD.WIDE R8, R11, 0x4, R8 ;  /* 0x000000040b087825 */ /* 0x004fca00078e0208 */
[----:B------:R-:W2:Y:S04]  /*0180*/  @!P0 LDG.E.EL R4, desc[UR4][R8.64] ;  /* 0x0000000408048981 */ /* 0x000ea8000c2e1900 */
[----:B------:R3:W2:Y:S01]  /*0190*/  @!P0 LDG.E.EL R5, desc[UR4][R8.64] ;  /* 0x0000000408058981 */ /* 0x0006a2000c2e1900 */
[----:B------:R-:W-:Y:S02]  /*01a0*/  CS2R R6, SRZ ;  /* 0x0000000000067805 */ /* 0x000fe4000001ff00 */
[----:B------:R-:W-:Y:S01]  /*01b0*/  CS2R R2, SRZ ;  /* 0x0000000000027805 */ /* 0x000fe2000001ff00 */
[----:B----4-:R-:W-:-:S04]  /*01c0*/  IMAD.WIDE R14, R11, 0x4, R14 ;  /* 0x000000040b0e7825 */ /* 0x010fc800078e020e */
[----:B-----5:R-:W-:Y:S01]  /*01d0*/  IMAD.WIDE R12, R0, 0x4, R12 ;  /* 0x00000004000c7825 */ /* 0x020fe200078e020c */
[----:B------:R-:W4:Y:S01]  /*01e0*/  @!P0 LDG.E.EL R7, desc[UR4][R14.64] ;  /* 0x000000040e078981 */ /* 0x000f22000c2e1900 */
[----:B---3--:R-:W-:Y:S02]  /*01f0*/  CS2R R8, SRZ ;  /* 0x0000000000087805 */ /* 0x008fe4000001ff00 */
[C---:B0-----:R-:W-:Y:S01]  /*0200*/  IMAD.WIDE R16, R11.reuse, 0x4, R16 ;  /* 0x000000040b107825 */ /* 0x041fe200078e0210 */
[----:B------:R0:W3:Y:S03]  /*0210*/  @!P0 LDG.E.EL R6, desc[UR4][R14.64] ;  /* 0x000000040e068981 */ /* 0x0000e6000c2e1900 */
[----:B-1----:R-:W-:Y:S01]  /*0220*/  IMAD.WIDE R18, R11, 0x4, R18 ;  /* 0x000000040b127825 */ /* 0x002fe200078e0212 */
[----:B------:R1:W4:Y:S01]  /*0230*/  @!P0 LDG.E.64 R2, desc[UR4][R12.64] ;  /* 0x000000040c028981 */ /* 0x000322000c1e1b00 */
[----:B------:R-:W-:-:S03]  /*0240*/  CS2R R10, SRZ ;  /* 0x00000000000a7805 */ /* 0x000fc6000001ff00 */
[----:B------:R-:W5:Y:S04]  /*0250*/  @!P0 LDG.E.EL R9, desc[UR4][R18.64] ;  /* 0x0000000412098981 */ /* 0x000f68000c2e1900 */
[----:B------:R-:W5:Y:S04]  /*0260*/  @!P0 LDG.E.EL R10, desc[UR4][R16.64] ;  /* 0x00000004100a8981 */ /* 0x000f68000c2e1900 */
[----:B------:R-:W3:Y:S04]  /*0270*/  @!P0 LDG.E.EL R11, desc[UR4][R16.64] ;  /* 0x00000004100b8981 */ /* 0x000ee8000c2e1900 */
[----:B------:R-:W3:Y:S01]  /*0280*/  @!P0 LDG.E.EL R8, desc[UR4][R18.64] ;  /* 0x0000000412088981 */ /* 0x000ee2000c2e1900 */
[----:B0-----:R-:W-:Y:S01]  /*0290*/  MOV R14, 0x3e800000 ;  /* 0x3e800000000e7802 */ /* 0x001fe20000000f00 */
[----:B--2---:R-:W-:Y:S01]  /*02a0*/  FADD R4, R4, 9.9999997473787516356e-06 ;  /* 0x3727c5ac04047421 */ /* 0x004fe20000000000 */
[----:B------:R-:W-:-:S03]  /*02b0*/  FADD R5, R5, 9.9999997473787516356e-06 ;  /* 0x3727c5ac05057421 */ /* 0x000fc60000000000 */
[----:B-1----:R-:W0:Y:S08]  /*02c0*/  MUFU.SQRT R12, R4 ;  /* 0x00000004000c7308 */ /* 0x002e300000002000 */
[----:B------:R1:W2:Y:S01]  /*02d0*/  MUFU.SQRT R13, R5 ;  /* 0x00000005000d7308 */ /* 0x0002a20000002000 */
[C---:B0-----:R-:W-:Y:S02]  /*02e0*/  FSETP.GT.AND P1, PT, R12.reuse, 8.50705917302346158658e+37, PT ;  /* 0x7e8000000c00780b */ /* 0x041fe40003f24000 */
[----:B------:R-:W-:Y:S01]  /*02f0*/  FSETP.GEU.AND P3, PT, R12, 1.175494350822287508e-38, PT ;  /* 0x008000000c00780b */ /* 0x000fe20003f6e000 */
[----:B-1----:R-:W0:Y:S01]  /*0300*/  LDC.64 R4, c[0x0][0x238] ;  /* 0x00008e00ff047b82 */ /* 0x002e220000000a00 */
[----:B--2---:R-:W-:-:S02]  /*0310*/  FSETP.GT.AND P2, PT, R13, 8.50705917302346158658e+37, PT ;  /* 0x7e8000000d00780b */ /* 0x004fc40003f44000 */
[----:B------:R-:W-:-:S07]  /*0320*/  FSETP.GEU.AND P4, PT, R13, 1.175494350822287508e-38, PT ;  /* 0x008000000d00780b */ /* 0x000fce0003f8e000 */
[----:B------:R-:W-:-:S04]  /*0330*/  @P1 FMUL R12, R12, 0.25 ;  /* 0x3e8000000c0c1820 */ /* 0x000fc80000400000 */
[----:B------:R-:W-:Y:S01]  /*0340*/  @!P3 FMUL R12, R12, 16777216 ;  /* 0x4b8000000c0cb820 */ /* 0x000fe20000400000 */
[----:B------:R-:W-:-:S04]  /*0350*/  @P2 FMUL R13, R13, 0.25 ;  /* 0x3e8000000d0d2820 */ /* 0x000fc80000400000 */
[----:B------:R-:W-:Y:S01]  /*0360*/  @!P4 FMUL R13, R13, 16777216 ;  /* 0x4b8000000d0dc820 */ /* 0x000fe20000400000 */
[----:B------:R-:W1:Y:S01]  /*0370*/  MUFU.RCP R12, R12 ;  /* 0x0000000c000c7308 */ /* 0x000e620000001000 */
[----:B------:R-:W-:-:S07]  /*0380*/  FSEL R15, R14, 1, P1 ;  /* 0x3f8000000e0f7808 */ /* 0x000fce0000800000 */
[----:B------:R-:W2:Y:S01]  /*0390*/  MUFU.RCP R13, R13 ;  /* 0x0000000d000d7308 */ /* 0x000ea20000001000 */
[----:B------:R-:W-:Y:S01]  /*03a0*/  FSEL R14, R14, 1, P2 ;  /* 0x3f8000000e0e7808 */ /* 0x000fe20001000000 */
[----:B------:R-:W-:-:S04]  /*03b0*/  @!P3 FMUL R15, R15, 16777216 ;  /* 0x4b8000000f0fb820 */ /* 0x000fc80000400000 */
[----:B------:R-:W-:Y:S01]  /*03c0*/  @!P4 FMUL R14, R14, 16777216 ;  /* 0x4b8000000e0ec820 */ /* 0x000fe20000400000 */
[----:B----4-:R-:W-:Y:S01]  /*03d0*/  FADD R2, -R7, R2 ;  /* 0x0000000207027221 */ /* 0x010fe20000000100 */
[----:B---3--:R-:W-:Y:S01]  /*03e0*/  FADD R3, -R6, R3 ;  /* 0x0000000306037221 */ /* 0x008fe20000000100 */
[----:B-1----:R-:W-:Y:S01]  /*03f0*/  FMUL R15, R12, R15 ;  /* 0x0000000f0c0f7220 */ /* 0x002fe20000400000 */
[----:B--2---:R-:W-:-:S03]  /*0400*/  FMUL R14, R13, R14 ;  /* 0x0000000e0d0e7220 */ /* 0x004fc60000400000 */
[----:B------:R-:W-:Y:S01]  /*0410*/  FMUL R2, R2, R15 ;  /* 0x0000000f02027220 */ /* 0x000fe20000400000 */
[----:B------:R-:W-:-:S03]  /*0420*/  FMUL R3, R3, R14 ;  /* 0x0000000e03037220 */ /* 0x000fc60000400000 */
[----:B-----5:R-:W-:Y:S01]  /*0430*/  FFMA R2, R2, R10, R9 ;  /* 0x0000000a02027223 */ /* 0x020fe20000000009 */
[----:B------:R-:W-:-:S04]  /*0440*/  FFMA R3, R3, R11, R8 ;  /* 0x0000000b03037223 */ /* 0x000fc80000000008 */
[----:B------:R-:W-:Y:S02]  /*0450*/  FSETP.GEU.AND P1, PT, R2, RZ, PT ;  /* 0x000000ff0200720b */ /* 0x000fe40003f2e000 */
[C---:B------:R-:W-:Y:S01]  /*0460*/  FSETP.GEU.AND P2, PT, R3.reuse, RZ, PT ;  /* 0x000000ff0300720b */ /* 0x040fe20003f4e000 */
[----:B0-----:R-:W-:Y:S01]  /*0470*/  IMAD.WIDE R4, R0, 0x4, R4 ;  /* 0x0000000400047825 */ /* 0x001fe200078e0204 */
[----:B------:R-:W-:Y:S02]  /*0480*/  FSEL R2, R2, RZ, P1 ;  /* 0x000000ff02027208 */ /* 0x000fe40000800000 */
[----:B------:R-:W-:Y:S01]  /*0490*/  FSEL R3, R3, RZ, P2 ;  /* 0x000000ff03037208 */ /* 0x000fe20001000000 */
[----:B------:R-:W-:Y:S08]  /*04a0*/  @P0 EXIT ;  /* 0x000000000000094d */ /* 0x000ff00003800000 */
[----:B------:R-:W-:Y:S01]  /*04b0*/  STG.E.64 desc[UR4][R4.64], R2 ;  /* 0x0000000204007986 */ /* 0x000fe2000c101b04 */
[----:B------:R-:W-:Y:S05]  /*04c0*/  EXIT ;  /* 0x000000000000794d */ /* 0x000fea0003800000 */
.L_x_0:
[----:B------:R-:W-:-:S00]  /*04d0*/  BRA `(.L_x_0) ;  /* 0xfffffffc00fc7947 */ /* 0x000fc0000383ffff */
[----:B------:R-:W-:-:S00]  /*04e0*/  NOP ;  /* 0x0000000000007918 */ /* 0x000fc00000000000 */
        /* <DEDUP_REMOVED lines=9> */
.L_x_1:


//--------------------- .nv.global.init           --------------------------
	.section	.nv.global.init,"aw",@progbits
.nv.global.init:
	.type		_$_str,@object
	.size		_$_str,(_$_str_$_2 - _$_str)
_$_str:
        /*0000*/ 	.byte	0x5f, 0x5f, 0x43, 0x55, 0x44, 0x41, 0x5f, 0x46, 0x54, 0x5a, 0x00
	.type		_$_str_$_2,@object
	.size		_$_str_$_2,(.L_1 - _$_str_$_2)
_$_str_$_2:
        /*000b*/ 	.byte	0x5f, 0x5f, 0x43, 0x55, 0x44, 0x41, 0x5f, 0x50, 0x52, 0x45, 0x43, 0x5f, 0x53, 0x51, 0x52, 0x54
        /*001b*/ 	.byte	0x00
.L_1:


//--------------------- .nv.constant0.triton_poi_fused__native_batch_norm_legit_no_training_relu_65 --------------------------
	.section	.nv.constant0.triton_poi_fused__native_batch_norm_legit_no_training_relu_65,"a",@progbits
	.sectionflags	@""
	.align	4
.nv.constant0.triton_poi_fused__native_batch_norm_legit_no_training_relu_65:
	.zero		580
